	.headerflags	@"EF_CUDA_TEXMODE_UNIFIED EF_CUDA_64BIT_ADDRESS EF_CUDA_ACCELERATORS EF_CUDA_SM90 EF_CUDA_VIRTUAL_SM(EF_CUDA_SM90)"
	.elftype	@"ET_EXEC"


//--------------------- .nv.info                  --------------------------
	.section	.nv.info,"",@"SHT_CUDA_INFO"
	.align	4


	//----- nvinfo : EIATTR_REGCOUNT
	.align		4
        /*0000*/ 	.byte	0x04, 0x2f
        /*0002*/ 	.short	(.L_3 - .L_2)
	.align		4
.L_2:
        /*0004*/ 	.word	index@(triton_poi_fused__native_batch_norm_legit_no_training_39)
        /*0008*/ 	.word	0x00000016


	//----- nvinfo : EIATTR_MIN_STACK_SIZE
	.align		4
.L_3:
        /*000c*/ 	.byte	0x04, 0x12
        /*000e*/ 	.short	(.L_5 - .L_4)
	.align		4
.L_4:
        /*0010*/ 	.word	index@(triton_poi_fused__native_batch_norm_legit_no_training_39)
        /*0014*/ 	.word	0x00000000


	//----- nvinfo : EIATTR_FRAME_SIZE
	.align		4
.L_5:
        /*0018*/ 	.byte	0x04, 0x11
        /*001a*/ 	.short	(.L_7 - .L_6)
	.align		4
.L_6:
        /*001c*/ 	.word	index@(triton_poi_fused__native_batch_norm_legit_no_training_39)
        /*0020*/ 	.word	0x00000000


	//----- nvinfo : EIATTR_MIN_STACK_SIZE
	.align		4
.L_7:
        /*0024*/ 	.byte	0x04, 0x12
        /*0026*/ 	.short	(.L_9 - .L_8)
	.align		4
.L_8:
        /*0028*/ 	.word	index@(triton_poi_fused__native_batch_norm_legit_no_training_39)
        /*002c*/ 	.word	0x00000000
.L_9:


//--------------------- .nv.info.triton_poi_fused__native_batch_norm_legit_no_training_39 --------------------------
	.section	.nv.info.triton_poi_fused__native_batch_norm_legit_no_training_39,"",@"SHT_CUDA_INFO"
	.sectionflags	@""
	.align	4


	//----- nvinfo : EIATTR_CUDA_API_VERSION
	.align		4
        /*0000*/ 	.byte	0x04, 0x37
        /*0002*/ 	.short	(.L_11 - .L_10)
.L_10:
        /*0004*/ 	.word	0x0000007c


	//----- nvinfo : EIATTR_KPARAM_INFO
	.align		4
.L_11:
        /*0008*/ 	.byte	0x04, 0x17
        /*000a*/ 	.short	(.L_13 - .L_12)
.L_12:
        /*000c*/ 	.word	0x00000000
        /*0010*/ 	.short	0x0006
        /*0012*/ 	.short	0x0030
        /*0014*/ 	.byte	0x00, 0xf0, 0x11, 0x00


	//----- nvinfo : EIATTR_KPARAM_INFO
	.align		4
.L_13:
        /*0018*/ 	.byte	0x04, 0x17
        /*001a*/ 	.short	(.L_15 - .L_14)
.L_14:
        /*001c*/ 	.word	0x00000000
        /*0020*/ 	.short	0x0005
        /*0022*/ 	.short	0x0028
        /*0024*/ 	.byte	0x00, 0xf4, 0x21, 0x00


	//----- nvinfo : EIATTR_KPARAM_INFO
	.align		4
.L_15:
        /*0028*/ 	.byte	0x04, 0x17
        /*002a*/ 	.short	(.L_17 - .L_16)
.L_16:
        /*002c*/ 	.word	0x00000000
        /*0030*/ 	.short	0x0004
        /*0032*/ 	.short	0x0020
        /*0034*/ 	.byte	0x00, 0xf4, 0x21, 0x00


	//----- nvinfo : EIATTR_KPARAM_INFO
	.align		4
.L_17:
        /*0038*/ 	.byte	0x04, 0x17
        /*003a*/ 	.short	(.L_19 - .L_18)
.L_18:
        /*003c*/ 	.word	0x00000000
        /*0040*/ 	.short	0x0003
        /*0042*/ 	.short	0x0018
        /*0044*/ 	.byte	0x00, 0xf4, 0x21, 0x00


	//----- nvinfo : EIATTR_KPARAM_INFO
	.align		4
.L_19:
        /*0048*/ 	.byte	0x04, 0x17
        /*004a*/ 	.short	(.L_21 - .L_20)
.L_20:
        /*004c*/ 	.word	0x00000000
        /*0050*/ 	.short	0x0002
        /*0052*/ 	.short	0x0010
        /*0054*/ 	.byte	0x00, 0xf4, 0x21, 0x00


	//----- nvinfo : EIATTR_KPARAM_INFO
	.align		4
.L_21:
        /*0058*/ 	.byte	0x04, 0x17
        /*005a*/ 	.short	(.L_23 - .L_22)
.L_22:
        /*005c*/ 	.word	0x00000000
        /*0060*/ 	.short	0x0001
        /*0062*/ 	.short	0x0008
        /*0064*/ 	.byte	0x00, 0xf4, 0x21, 0x00


	//----- nvinfo : EIATTR_KPARAM_INFO
	.align		4
.L_23:
        /*0068*/ 	.byte	0x04, 0x17
        /*006a*/ 	.short	(.L_25 - .L_24)
.L_24:
        /*006c*/ 	.word	0x00000000
        /*0070*/ 	.short	0x0000
        /*0072*/ 	.short	0x0000
        /*0074*/ 	.byte	0x00, 0xf4, 0x21, 0x00


	//----- nvinfo : EIATTR_SPARSE_MMA_MASK
	.align		4
.L_25:
        /*0078*/ 	.byte	0x03, 0x50
        /*007a*/ 	.short	0x0000


	//----- nvinfo : EIATTR_MAXREG_COUNT
	.align		4
        /*007c*/ 	.byte	0x03, 0x1b
        /*007e*/ 	.short	0x00ff


	//----- nvinfo : EIATTR_EXIT_INSTR_OFFSETS
	.align		4
        /*0080*/ 	.byte	0x04, 0x1c
        /*0082*/ 	.short	(.L_27 - .L_26)


	//   ....[0]....
.L_26:
        /*0084*/ 	.word	0x00000450


	//   ....[1]....
        /*0088*/ 	.word	0x00000470


	//----- nvinfo : EIATTR_REQNTID
	.align		4
.L_27:
        /*008c*/ 	.byte	0x04, 0x10
        /*008e*/ 	.short	(.L_29 - .L_28)
.L_28:
        /*0090*/ 	.word	0x00000080
        /*0094*/ 	.word	0x00000001
        /*0098*/ 	.word	0x00000001


	//----- nvinfo : EIATTR_CBANK_PARAM_SIZE
	.align		4
.L_29:
        /*009c*/ 	.byte	0x03, 0x19
        /*009e*/ 	.short	0x0034


	//----- nvinfo : EIATTR_PARAM_CBANK
	.align		4
        /*00a0*/ 	.byte	0x04, 0x0a
        /*00a2*/ 	.short	(.L_31 - .L_30)
	.align		4
.L_30:
        /*00a4*/ 	.word	index@(.nv.constant0.triton_poi_fused__native_batch_norm_legit_no_training_39)
        /*00a8*/ 	.short	0x0210
        /*00aa*/ 	.short	0x0034


	//----- nvinfo : EIATTR_SW_WAR
	.align		4
.L_31:
        /*00ac*/ 	.byte	0x04, 0x36
        /*00ae*/ 	.short	(.L_33 - .L_32)
.L_32:
        /*00b0*/ 	.word	0x00000008
.L_33:


//--------------------- .nv.callgraph             --------------------------
	.section	.nv.callgraph,"",@"SHT_CUDA_CALLGRAPH"
	.align	4
	.sectionentsize	8
	.align		4
        /*0000*/ 	.word	0x00000000
	.align		4
        /*0004*/ 	.word	0xffffffff
	.align		4
        /*0008*/ 	.word	0x00000000
	.align		4
        /*000c*/ 	.word	0xfffffffe
	.align		4
        /*0010*/ 	.word	0x00000000
	.align		4
        /*0014*/ 	.word	0xfffffffd
	.align		4
        /*0018*/ 	.word	0x00000000
	.align		4
        /*001c*/ 	.word	0xfffffffc


//--------------------- .nv.constant4             --------------------------
	.section	.nv.constant4,"a",@progbits
	.align	8
	.align		8
.nv.constant4:
        /*0000*/ 	.dword	_$_str
	.align		8
        /*0008*/ 	.dword	_$_str_$_2


//--------------------- .text.triton_poi_fused__native_batch_norm_legit_no_training_39 --------------------------
	.section	.text.triton_poi_fused__native_batch_norm_legit_no_training_39,"ax",@progbits
	.align	128
        .global         triton_poi_fused__native_batch_norm_legit_no_training_39
        .type           triton_poi_fused__native_batch_norm_legit_no_training_39,@function
        .size           triton_poi_fused__native_batch_norm_legit_no_training_39,(.L_x_1 - triton_poi_fused__native_batch_norm_legit_no_training_39)
        .other          triton_poi_fused__native_batch_norm_legit_no_training_39,@"STO_CUDA_ENTRY STV_DEFAULT"
triton_poi_fused__native_batch_norm_legit_no_training_39:
.text.triton_poi_fused__native_batch_norm_legit_no_training_39:
[----:B------:R-:W0:Y:S01]  /*0000*/  LDC R1, c[0x0][0x28] ;  /* 0x00000a00ff017b82 */ /* 0x000e220000000800 */
[----:B------:R-:W1:Y:S07]  /*0010*/  S2R R0, SR_TID.X ;  /* 0x0000000000007919 */ /* 0x000e6e0000002100 */
[----:B------:R-:W2:Y:S01]  /*0020*/  LDC.64 R8, c[0x0][0x220] ;  /* 0x00008800ff087b82 */ /* 0x000ea20000000a00 */
[----:B------:R-:W-:Y:S01]  /*0030*/  ULDC.64 UR4, c[0x0][0x208] ;  /* 0x0000820000047ab9 */ /* 0x000fe20000000a00 */
[----:B------:R-:W3:Y:S06]  /*0040*/  S2R R5, SR_CTAID.X ;  /* 0x0000000000057919 */ /* 0x000eec0000002500 */
[----:B------:R-:W4:Y:S08]  /*0050*/  LDC.64 R14, c[0x0][0x218] ;  /* 0x00008600ff0e7b82 */ /* 0x000f300000000a00 */
[----:B------:R-:W5:Y:S08]  /*0060*/  LDC.64 R12, c[0x0][0x210] ;  /* 0x00008400ff0c7b82 */ /* 0x000f700000000a00 */
[----:B------:R-:W4:Y:S01]  /*0070*/  LDC.64 R16, c[0x0][0x228] ;  /* 0x00008a00ff107b82 */ /* 0x000f220000000a00 */
[----:B-1----:R-:W-:-:S07]  /*0080*/  SHF.L.U32 R0, R0, 0x1, RZ ;  /* 0x0000000100007819 */ /* 0x002fce00000006ff */
[----:B------:R-:W1:Y:S01]  /*0090*/  LDC.64 R18, c[0x0][0x230] ;  /* 0x00008c00ff127b82 */ /* 0x000e620000000a00 */
[----:B---3--:R-:W-:Y:S02]  /*00a0*/  SHF.R.S32.HI R3, RZ, 0x17, R5 ;  /* 0x00000017ff037819 */ /* 0x008fe40000011405 */
[----:B------:R-:W-:Y:S02]  /*00b0*/  LOP3.LUT R0, R0, 0xfe, RZ, 0xc0, !PT ;  /* 0x000000fe00007812 */ /* 0x000fe400078ec0ff */
[----:B------:R-:W-:Y:S02]  /*00c0*/  SGXT R3, R3, 0x1 ;  /* 0x000000010303781a */ /* 0x000fe40000000200 */
[----:B------:R-:W-:-:S04]  /*00d0*/  LEA R0, R5, R0, 0x8 ;  /* 0x0000000005007211 */ /* 0x000fc800078e40ff */
[----:B------:R-:W-:Y:S02]  /*00e0*/  LEA.HI R3, R3, R0, RZ, 0x2 ;  /* 0x0000000003037211 */ /* 0x000fe400078f10ff */
[----:B------:R-:W-:Y:S02]  /*00f0*/  ISETP.GE.AND P4, PT, R0, 0xc00, PT ;  /* 0x00000c000000780c */ /* 0x000fe40003f86270 */
[----:B------:R-:W-:-:S05]  /*0100*/  SHF.R.S32.HI R3, RZ, 0x2, R3 ;  /* 0x00000002ff037819 */ /* 0x000fca0000011403 */
[----:B------:R-:W-:-:S05]  /*0110*/  IMAD.HI R2, R3, 0x2aaaaaab, RZ ;  /* 0x2aaaaaab03027827 */ /* 0x000fca00078e02ff */
[----:B------:R-:W-:-:S04]  /*0120*/  SHF.R.U32.HI R5, RZ, 0x1f, R2 ;  /* 0x0000001fff057819 */ /* 0x000fc80000011602 */
[----:B------:R-:W-:Y:S02]  /*0130*/  LEA.HI R2, R2, R5, RZ, 0x1b ;  /* 0x0000000502027211 */ /* 0x000fe400078fd8ff */
[----:B------:R-:W-:-:S03]  /*0140*/  CS2R R4, SRZ ;  /* 0x0000000000047805 */ /* 0x000fc6000001ff00 */
[----:B------:R-:W-:-:S04]  /*0150*/  IMAD R11, R2, -0xc0, R3 ;  /* 0xffffff40020b7824 */ /* 0x000fc800078e0203 */
[----:B--2---:R-:W-:-:S05]  /*0160*/  IMAD.WIDE R8, R11, 0x4, R8 ;  /* 0x000000040b087825 */ /* 0x004fca00078e0208 */
[----:B------:R-:W2:Y:S04]  /*0170*/  @!P4 LDG.E.EL R4, desc[UR4][R8.64] ;  /* 0x000000040804c981 */ /* 0x000ea8000c2e1900 */
[----:B------:R3:W2:Y:S01]  /*0180*/  @!P4 LDG.E.EL R5, desc[UR4][R8.64] ;  /* 0x000000040805c981 */ /* 0x0006a2000c2e1900 */
[----:B------:R-:W-:Y:S02]  /*0190*/  CS2R R6, SRZ ;  /* 0x0000000000067805 */ /* 0x000fe4000001ff00 */
[----:B------:R-:W-:Y:S01]  /*01a0*/  CS2R R2, SRZ ;  /* 0x0000000000027805 */ /* 0x000fe2000001ff00 */
[----:B----4-:R-:W-:-:S04]  /*01b0*/  IMAD.WIDE R14, R11, 0x4, R14 ;  /* 0x000000040b0e7825 */ /* 0x010fc800078e020e */
[----:B-----5:R-:W-:Y:S01]  /*01c0*/  IMAD.WIDE R12, R0, 0x4, R12 ;  /* 0x00000004000c7825 */ /* 0x020fe200078e020c */
[----:B------:R-:W4:Y:S04]  /*01d0*/  @!P4 LDG.E.EL R6, desc[UR4][R14.64] ;  /* 0x000000040e06c981 */ /* 0x000f28000c2e1900 */
[----:B------:R-:W4:Y:S01]  /*01e0*/  @!P4 LDG.E.64 R2, desc[UR4][R12.64] ;  /* 0x000000040c02c981 */ /* 0x000f22000c1e1b00 */
[C---:B0-----:R-:W-:Y:S01]  /*01f0*/  IMAD.WIDE R16, R11.reuse, 0x4, R16 ;  /* 0x000000040b107825 */ /* 0x041fe200078e0210 */
[----:B---3--:R-:W-:Y:S02]  /*0200*/  CS2R R8, SRZ ;  /* 0x0000000000087805 */ /* 0x008fe4000001ff00 */
[----:B------:R0:W3:Y:S01]  /*0210*/  @!P4 LDG.E.EL R7, desc[UR4][R14.64] ;  /* 0x000000040e07c981 */ /* 0x0000e2000c2e1900 */
[----:B-1----:R-:W-:Y:S01]  /*0220*/  IMAD.WIDE R18, R11, 0x4, R18 ;  /* 0x000000040b127825 */ /* 0x002fe200078e0212 */
[----:B------:R-:W-:-:S04]  /*0230*/  CS2R R10, SRZ ;  /* 0x00000000000a7805 */ /* 0x000fc8000001ff00 */
[----:B------:R-:W5:Y:S04]  /*0240*/  @!P4 LDG.E.EL R8, desc[UR4][R18.64] ;  /* 0x000000041208c981 */ /* 0x000f68000c2e1900 */
[----:B------:R-:W5:Y:S04]  /*0250*/  @!P4 LDG.E.EL R11, desc[UR4][R16.64] ;  /* 0x00000004100bc981 */ /* 0x000f68000c2e1900 */
[----:B------:R-:W3:Y:S04]  /*0260*/  @!P4 LDG.E.EL R10, desc[UR4][R16.64] ;  /* 0x00000004100ac981 */ /* 0x000ee8000c2e1900 */
[----:B------:R-:W3:Y:S01]  /*0270*/  @!P4 LDG.E.EL R9, desc[UR4][R18.64] ;  /* 0x000000041209c981 */ /* 0x000ee2000c2e1900 */
[----:B0-----:R-:W-:Y:S01]  /*0280*/  HFMA2.MMA R15, -RZ, RZ, 1.625, 0 ;  /* 0x3e800000ff0f7435 */ /* 0x001fe200000001ff */
[----:B--2---:R-:W-:Y:S01]  /*0290*/  FADD R4, R4, 9.9999997473787516356e-06 ;  /* 0x3727c5ac04047421 */ /* 0x004fe20000000000 */
[----:B------:R-:W-:-:S03]  /*02a0*/  FADD R12, R5, 9.9999997473787516356e-06 ;  /* 0x3727c5ac050c7421 */ /* 0x000fc60000000000 */
[----:B------:R0:W1:Y:S08]  /*02b0*/  MUFU.SQRT R13, R4 ;  /* 0x00000004000d7308 */ /* 0x0000700000002000 */
[----:B------:R-:W2:Y:S01]  /*02c0*/  MUFU.SQRT R14, R12 ;  /* 0x0000000c000e7308 */ /* 0x000ea20000002000 */
[----:B0-----:R-:W0:Y:S01]  /*02d0*/  LDC.64 R4, c[0x0][0x238] ;  /* 0x00008e00ff047b82 */ /* 0x001e220000000a00 */
[----:B-1----:R-:W-:-:S02]  /*02e0*/  FSETP.GT.AND P0, PT, R13, 8.50705917302346158658e+37, PT ;  /* 0x7e8000000d00780b */ /* 0x002fc40003f04000 */
[----:B------:R-:W-:Y:S02]  /*02f0*/  FSETP.GEU.AND P2, PT, R13, 1.175494350822287508e-38, PT ;  /* 0x008000000d00780b */ /* 0x000fe40003f4e000 */
[C---:B--2---:R-:W-:Y:S02]  /*0300*/  FSETP.GT.AND P1, PT, R14.reuse, 8.50705917302346158658e+37, PT ;  /* 0x7e8000000e00780b */ /* 0x044fe40003f24000 */
[----:B------:R-:W-:-:S07]  /*0310*/  FSETP.GEU.AND P3, PT, R14, 1.175494350822287508e-38, PT ;  /* 0x008000000e00780b */ /* 0x000fce0003f6e000 */
[----:B------:R-:W-:-:S04]  /*0320*/  @P0 FMUL R13, R13, 0.25 ;  /* 0x3e8000000d0d0820 */ /* 0x000fc80000400000 */
[----:B------:R-:W-:Y:S01]  /*0330*/  @!P2 FMUL R13, R13, 16777216 ;  /* 0x4b8000000d0da820 */ /* 0x000fe20000400000 */
[----:B------:R-:W-:-:S04]  /*0340*/  @P1 FMUL R14, R14, 0.25 ;  /* 0x3e8000000e0e1820 */ /* 0x000fc80000400000 */
[----:B------:R-:W-:Y:S01]  /*0350*/  @!P3 FMUL R14, R14, 16777216 ;  /* 0x4b8000000e0eb820 */ /* 0x000fe20000400000 */
[----:B------:R-:W1:Y:S01]  /*0360*/  MUFU.RCP R13, R13 ;  /* 0x0000000d000d7308 */ /* 0x000e620000001000 */
[----:B------:R-:W-:-:S07]  /*0370*/  FSEL R12, R15, 1, P0 ;  /* 0x3f8000000f0c7808 */ /* 0x000fce0000000000 */
[----:B------:R-:W2:Y:S01]  /*0380*/  MUFU.RCP R14, R14 ;  /* 0x0000000e000e7308 */ /* 0x000ea20000001000 */
[----:B------:R-:W-:Y:S01]  /*0390*/  FSEL R15, R15, 1, P1 ;  /* 0x3f8000000f0f7808 */ /* 0x000fe20000800000 */
[----:B------:R-:W-:Y:S01]  /*03a0*/  @!P2 FMUL R12, R12, 16777216 ;  /* 0x4b8000000c0ca820 */ /* 0x000fe20000400000 */
[----:B----4-:R-:W-:-:S03]  /*03b0*/  FADD R3, -R6, R3 ;  /* 0x0000000306037221 */ /* 0x010fc60000000100 */
[----:B------:R-:W-:Y:S01]  /*03c0*/  @!P3 FMUL R15, R15, 16777216 ;  /* 0x4b8000000f0fb820 */ /* 0x000fe20000400000 */
[----:B---3--:R-:W-:Y:S01]  /*03d0*/  FADD R2, -R7, R2 ;  /* 0x0000000207027221 */ /* 0x008fe20000000100 */
[----:B-1----:R-:W-:Y:S02]  /*03e0*/  FMUL R13, R13, R12 ;  /* 0x0000000c0d0d7220 */ /* 0x002fe40000400000 */
[----:B--2---:R-:W-:Y:S02]  /*03f0*/  FMUL R6, R14, R15 ;  /* 0x0000000f0e067220 */ /* 0x004fe40000400000 */
[----:B------:R-:W-:Y:S02]  /*0400*/  FMUL R13, R2, R13 ;  /* 0x0000000d020d7220 */ /* 0x000fe40000400000 */
[----:B------:R-:W-:Y:S01]  /*0410*/  FMUL R6, R3, R6 ;  /* 0x0000000603067220 */ /* 0x000fe20000400000 */
[----:B0-----:R-:W-:-:S04]  /*0420*/  IMAD.WIDE R4, R0, 0x4, R4 ;  /* 0x0000000400047825 */ /* 0x001fc800078e0204 */
[----:B-----5:R-:W-:Y:S01]  /*0430*/  FFMA R8, R13, R11, R8 ;  /* 0x0000000b0d087223 */ /* 0x020fe20000000008 */
[----:B------:R-:W-:Y:S01]  /*0440*/  FFMA R9, R6, R10, R9 ;  /* 0x0000000a06097223 */ /* 0x000fe20000000009 */
[----:B------:R-:W-:Y:S06]  /*0450*/  @P4 EXIT ;  /* 0x000000000000494d */ /* 0x000fec0003800000 */
[----:B------:R-:W-:Y:S01]  /*0460*/  STG.E.64 desc[UR4][R4.64], R8 ;  /* 0x0000000804007986 */ /* 0x000fe2000c101b04 */
[----:B------:R-:W-:Y:S05]  /*0470*/  EXIT ;  /* 0x000000000000794d */ /* 0x000fea0003800000 */
.L_x_0:
[----:B------:R-:W-:-:S00]  /*0480*/  BRA `(.L_x_0) ;  /* 0xfffffffc00fc7947 */ /* 0x000fc0000383ffff */
[----:B------:R-:W-:-:S00]  /*0490*/  NOP ;  /* 0x0000000000007918 */ /* 0x000fc00000000000 */
        /* <DEDUP_REMOVED lines=14> */
.L_x_1:


//--------------------- .nv.global.init           --------------------------
	.section	.nv.global.init,"aw",@progbits
.nv.global.init:
	.type		_$_str,@object
	.size		_$_str,(_$_str_$_2 - _$_str)
_$_str:
        /*0000*/ 	.byte	0x5f, 0x5f, 0x43, 0x55, 0x44, 0x41, 0x5f, 0x46, 0x54, 0x5a, 0x00
	.type		_$_str_$_2,@object
	.size		_$_str_$_2,(.L_1 - _$_str_$_2)
_$_str_$_2:
        /*000b*/ 	.byte	0x5f, 0x5f, 0x43, 0x55, 0x44, 0x41, 0x5f, 0x50, 0x52, 0x45, 0x43, 0x5f, 0x53, 0x51, 0x52, 0x54
        /*001b*/ 	.byte	0x00
.L_1:


//--------------------- .nv.constant0.triton_poi_fused__native_batch_norm_legit_no_training_39 --------------------------
	.section	.nv.constant0.triton_poi_fused__native_batch_norm_legit_no_training_39,"a",@progbits
	.sectionflags	@""
	.align	4
.nv.constant0.triton_poi_fused__native_batch_norm_legit_no_training_39:
	.zero		580
